	.headerflags	@"EF_CUDA_TEXMODE_UNIFIED EF_CUDA_64BIT_ADDRESS EF_CUDA_ACCELERATORS EF_CUDA_SM90 EF_CUDA_VIRTUAL_SM(EF_CUDA_SM90)"
	.elftype	@"ET_EXEC"


//--------------------- .nv.info                  --------------------------
	.section	.nv.info,"",@"SHT_CUDA_INFO"
	.align	4


	//----- nvinfo : EIATTR_REGCOUNT
	.align		4
        /*0000*/ 	.byte	0x04, 0x2f
        /*0002*/ 	.short	(.L_1 - .L_0)
	.align		4
.L_0:
        /*0004*/ 	.word	index@(triton_mm)
        /*0008*/ 	.word	0x00000040


	//----- nvinfo : EIATTR_MIN_STACK_SIZE
	.align		4
.L_1:
        /*000c*/ 	.byte	0x04, 0x12
        /*000e*/ 	.short	(.L_3 - .L_2)
	.align		4
.L_2:
        /*0010*/ 	.word	index@(triton_mm)
        /*0014*/ 	.word	0x00000000


	//----- nvinfo : EIATTR_FRAME_SIZE
	.align		4
.L_3:
        /*0018*/ 	.byte	0x04, 0x11
        /*001a*/ 	.short	(.L_5 - .L_4)
	.align		4
.L_4:
        /*001c*/ 	.word	index@(triton_mm)
        /*0020*/ 	.word	0x00000000


	//----- nvinfo : EIATTR_MIN_STACK_SIZE
	.align		4
.L_5:
        /*0024*/ 	.byte	0x04, 0x12
        /*0026*/ 	.short	(.L_7 - .L_6)
	.align		4
.L_6:
        /*0028*/ 	.word	index@(triton_mm)
        /*002c*/ 	.word	0x00000000
.L_7:


//--------------------- .nv.info.triton_mm        --------------------------
	.section	.nv.info.triton_mm,"",@"SHT_CUDA_INFO"
	.sectionflags	@""
	.align	4


	//----- nvinfo : EIATTR_CUDA_API_VERSION
	.align		4
        /*0000*/ 	.byte	0x04, 0x37
        /*0002*/ 	.short	(.L_9 - .L_8)
.L_8:
        /*0004*/ 	.word	0x0000007c


	//----- nvinfo : EIATTR_KPARAM_INFO
	.align		4
.L_9:
        /*0008*/ 	.byte	0x04, 0x17
        /*000a*/ 	.short	(.L_11 - .L_10)
.L_10:
        /*000c*/ 	.word	0x00000000
        /*0010*/ 	.short	0x0003
        /*0012*/ 	.short	0x0018
        /*0014*/ 	.byte	0x00, 0xf0, 0x11, 0x00


	//----- nvinfo : EIATTR_KPARAM_INFO
	.align		4
.L_11:
        /*0018*/ 	.byte	0x04, 0x17
        /*001a*/ 	.short	(.L_13 - .L_12)
.L_12:
        /*001c*/ 	.word	0x00000000
        /*0020*/ 	.short	0x0002
        /*0022*/ 	.short	0x0010
        /*0024*/ 	.byte	0x00, 0xf0, 0x21, 0x00


	//----- nvinfo : EIATTR_KPARAM_INFO
	.align		4
.L_13:
        /*0028*/ 	.byte	0x04, 0x17
        /*002a*/ 	.short	(.L_15 - .L_14)
.L_14:
        /*002c*/ 	.word	0x00000000
        /*0030*/ 	.short	0x0001
        /*0032*/ 	.short	0x0008
        /*0034*/ 	.byte	0x00, 0xf0, 0x21, 0x00


	//----- nvinfo : EIATTR_KPARAM_INFO
	.align		4
.L_15:
        /*0038*/ 	.byte	0x04, 0x17
        /*003a*/ 	.short	(.L_17 - .L_16)
.L_16:
        /*003c*/ 	.word	0x00000000
        /*0040*/ 	.short	0x0000
        /*0042*/ 	.short	0x0000
        /*0044*/ 	.byte	0x00, 0xf0, 0x21, 0x00


	//----- nvinfo : EIATTR_SPARSE_MMA_MASK
	.align		4
.L_17:
        /*0048*/ 	.byte	0x03, 0x50
        /*004a*/ 	.short	0x0000


	//----- nvinfo : EIATTR_MAXREG_COUNT
	.align		4
        /*004c*/ 	.byte	0x03, 0x1b
        /*004e*/ 	.short	0x00ff


	//----- nvinfo : EIATTR_COOP_GROUP_MASK_REGIDS
	.align		4
        /*0050*/ 	.byte	0x04, 0x29
        /*0052*/ 	.short	(.L_19 - .L_18)


	//   ....[0]....
.L_18:
        /*0054*/ 	.word	0xffffffff


	//----- nvinfo : EIATTR_COOP_GROUP_INSTR_OFFSETS
	.align		4
.L_19:
        /*0058*/ 	.byte	0x04, 0x28
        /*005a*/ 	.short	(.L_21 - .L_20)


	//   ....[0]....
.L_20:
        /*005c*/ 	.word	0x00000b10


	//----- nvinfo : EIATTR_EXIT_INSTR_OFFSETS
	.align		4
.L_21:
        /*0060*/ 	.byte	0x04, 0x1c
        /*0062*/ 	.short	(.L_23 - .L_22)


	//   ....[0]....
.L_22:
        /*0064*/ 	.word	0x00000050


	//   ....[1]....
        /*0068*/ 	.word	0x00001ad0


	//   ....[2]....
        /*006c*/ 	.word	0x00001b20


	//----- nvinfo : EIATTR_MAX_THREADS
	.align		4
.L_23:
        /*0070*/ 	.byte	0x04, 0x05
        /*0072*/ 	.short	(.L_25 - .L_24)
.L_24:
        /*0074*/ 	.word	0x00000100
        /*0078*/ 	.word	0x00000001
        /*007c*/ 	.word	0x00000001


	//----- nvinfo : EIATTR_CBANK_PARAM_SIZE
	.align		4
.L_25:
        /*0080*/ 	.byte	0x03, 0x19
        /*0082*/ 	.short	0x001c


	//----- nvinfo : EIATTR_PARAM_CBANK
	.align		4
        /*0084*/ 	.byte	0x04, 0x0a
        /*0086*/ 	.short	(.L_27 - .L_26)
	.align		4
.L_26:
        /*0088*/ 	.word	index@(.nv.constant0.triton_mm)
        /*008c*/ 	.short	0x0210
        /*008e*/ 	.short	0x001c


	//----- nvinfo : EIATTR_SW_WAR
	.align		4
.L_27:
        /*0090*/ 	.byte	0x04, 0x36
        /*0092*/ 	.short	(.L_29 - .L_28)
.L_28:
        /*0094*/ 	.word	0x00000008
.L_29:


//--------------------- .nv.callgraph             --------------------------
	.section	.nv.callgraph,"",@"SHT_CUDA_CALLGRAPH"
	.align	4
	.sectionentsize	8
	.align		4
        /*0000*/ 	.word	0x00000000
	.align		4
        /*0004*/ 	.word	0xffffffff
	.align		4
        /*0008*/ 	.word	0x00000000
	.align		4
        /*000c*/ 	.word	0xfffffffe
	.align		4
        /*0010*/ 	.word	0x00000000
	.align		4
        /*0014*/ 	.word	0xfffffffd
	.align		4
        /*0018*/ 	.word	0x00000000
	.align		4
        /*001c*/ 	.word	0xfffffffc


//--------------------- .text.triton_mm           --------------------------
	.section	.text.triton_mm,"ax",@progbits
	.sectionflags	@"SHF_BARRIERS=1"
	.align	128
        .global         triton_mm
        .type           triton_mm,@function
        .size           triton_mm,(.L_x_2 - triton_mm)
        .other          triton_mm,@"STO_CUDA_ENTRY STV_DEFAULT"
triton_mm:
.text.triton_mm:
[----:B------:R-:W1:Y:S02]  /*0000*/  LDC R1, c[0x0][0x28] ;  /* 0x00000a00ff017b82 */ /* 0x000e640000000800 */
[----:B------:R-:W2:Y:S01]  /*0010*/  LDC R9, c[0x0][0x228] ;  /* 0x00008a00ff097b82 */ /* 0x000ea20000000800 */
[----:B------:R-:W-:-:S04]  /*0020*/  IMAD.MOV.U32 R0, RZ, RZ, 0xc00 ;  /* 0x00000c00ff007424 */ /* 0x000fc800078e00ff */
[----:B--2---:R-:W-:-:S05]  /*0030*/  IMAD R0, R9, R0, 0xc00000 ;  /* 0x00c0000009007424 */ /* 0x004fca00078e0200 */
[----:B------:R-:W-:-:S13]  /*0040*/  ISETP.NE.AND P0, PT, R0, RZ, PT ;  /* 0x000000ff0000720c */ /* 0x000fda0003f05270 */
[----:B------:R-:W-:Y:S05]  /*0050*/  @!P0 EXIT ;  /* 0x000000000000894d */ /* 0x000fea0003800000 */
[----:B------:R-:W2:Y:S01]  /*0060*/  S2R R10, SR_CTAID.X ;  /* 0x00000000000a7919 */ /* 0x000ea20000002500 */
[C---:B------:R-:W-:Y:S01]  /*0070*/  VIADD R0, R9.reuse, 0x107f ;  /* 0x0000107f09007836 */ /* 0x040fe20000000000 */
[----:B------:R-:W3:Y:S01]  /*0080*/  S2UR UR4, SR_CgaCtaId ;  /* 0x00000000000479c3 */ /* 0x000ee20000008800 */
[----:B------:R-:W-:Y:S01]  /*0090*/  VIADD R9, R9, 0x1000 ;  /* 0x0000100009097836 */ /* 0x000fe20000000000 */
[----:B------:R-:W4:Y:S01]  /*00a0*/  S2R R13, SR_TID.X ;  /* 0x00000000000d7919 */ /* 0x000f220000002100 */
[----:B------:R-:W-:Y:S01]  /*00b0*/  UMOV UR6, 0x400 ;  /* 0x0000040000067882 */ /* 0x000fe20000000000 */
[----:B------:R-:W-:Y:S01]  /*00c0*/  SHF.R.S32.HI R3, RZ, 0x1f, R0 ;  /* 0x0000001fff037819 */ /* 0x000fe20000011400 */
[----:B------:R-:W-:Y:S01]  /*00d0*/  ULDC.64 UR18, c[0x0][0x208] ;  /* 0x0000820000127ab9 */ /* 0x000fe20000000a00 */
[----:B------:R-:W-:Y:S01]  /*00e0*/  IMAD.MOV.U32 R56, RZ, RZ, 0x2 ;  /* 0x00000002ff387424 */ /* 0x000fe200078e00ff */
[----:B------:R-:W-:Y:S02]  /*00f0*/  CS2R R24, SRZ ;  /* 0x0000000000187805 */ /* 0x000fe4000001ff00 */
[----:B------:R-:W-:Y:S01]  /*0100*/  LEA.HI R3, R3, R0, RZ, 0x7 ;  /* 0x0000000003037211 */ /* 0x000fe200078f38ff */
[----:B------:R-:W5:Y:S01]  /*0110*/  LDC.64 R22, c[0x0][0x218] ;  /* 0x00008600ff167b82 */ /* 0x000f620000000a00 */
[----:B------:R-:W-:Y:S01]  /*0120*/  IMAD.MOV.U32 R20, RZ, RZ, -0x20 ;  /* 0xffffffe0ff147424 */ /* 0x000fe200078e00ff */
[----:B------:R-:W-:-:S02]  /*0130*/  CS2R R26, SRZ ;  /* 0x00000000001a7805 */ /* 0x000fc4000001ff00 */
[----:B------:R-:W-:Y:S02]  /*0140*/  CS2R R28, SRZ ;  /* 0x00000000001c7805 */ /* 0x000fe4000001ff00 */
[----:B------:R-:W-:Y:S02]  /*0150*/  CS2R R30, SRZ ;  /* 0x00000000001e7805 */ /* 0x000fe4000001ff00 */
[----:B------:R-:W-:Y:S02]  /*0160*/  CS2R R32, SRZ ;  /* 0x0000000000207805 */ /* 0x000fe4000001ff00 */
[----:B------:R-:W-:Y:S02]  /*0170*/  CS2R R34, SRZ ;  /* 0x0000000000227805 */ /* 0x000fe4000001ff00 */
[----:B------:R-:W-:Y:S02]  /*0180*/  CS2R R36, SRZ ;  /* 0x0000000000247805 */ /* 0x000fe4000001ff00 */
[----:B------:R-:W-:-:S02]  /*0190*/  CS2R R38, SRZ ;  /* 0x0000000000267805 */ /* 0x000fc4000001ff00 */
[----:B------:R-:W-:Y:S02]  /*01a0*/  CS2R R40, SRZ ;  /* 0x0000000000287805 */ /* 0x000fe4000001ff00 */
[----:B------:R-:W-:Y:S02]  /*01b0*/  CS2R R42, SRZ ;  /* 0x00000000002a7805 */ /* 0x000fe4000001ff00 */
[----:B------:R-:W-:Y:S02]  /*01c0*/  CS2R R44, SRZ ;  /* 0x00000000002c7805 */ /* 0x000fe4000001ff00 */
[----:B------:R-:W-:Y:S02]  /*01d0*/  CS2R R46, SRZ ;  /* 0x00000000002e7805 */ /* 0x000fe4000001ff00 */
[----:B------:R-:W-:Y:S02]  /*01e0*/  CS2R R48, SRZ ;  /* 0x0000000000307805 */ /* 0x000fe4000001ff00 */
[----:B------:R-:W-:Y:S01]  /*01f0*/  CS2R R50, SRZ ;  /* 0x0000000000327805 */ /* 0x000fe2000001ff00 */
[----:B---3--:R-:W-:Y:S01]  /*0200*/  UPRMT UR6, UR4, 0x654, UR6 ;  /* 0x0000065404067896 */ /* 0x008fe20008000006 */
[----:B------:R-:W-:-:S02]  /*0210*/  CS2R R52, SRZ ;  /* 0x0000000000347805 */ /* 0x000fc4000001ff00 */
[----:B------:R-:W-:Y:S01]  /*0220*/  CS2R R54, SRZ ;  /* 0x0000000000367805 */ /* 0x000fe2000001ff00 */
[----:B------:R-:W-:Y:S01]  /*0230*/  UMOV UR4, 0xffffffff ;  /* 0xffffffff00047882 */ /* 0x000fe20000000000 */
[C---:B--2---:R-:W-:Y:S01]  /*0240*/  IMAD.HI R2, R10.reuse, 0x2aaaaaab, RZ ;  /* 0x2aaaaaab0a027827 */ /* 0x044fe200078e02ff */
[----:B------:R-:W-:Y:S02]  /*0250*/  IABS R11, R10 ;  /* 0x0000000a000b7213 */ /* 0x000fe40000000000 */
[----:B------:R-:W-:Y:S02]  /*0260*/  ISETP.GE.AND P2, PT, R10, RZ, PT ;  /* 0x000000ff0a00720c */ /* 0x000fe40003f46270 */
[----:B------:R-:W-:Y:S02]  /*0270*/  SHF.R.U32.HI R5, RZ, 0x1f, R2 ;  /* 0x0000001fff057819 */ /* 0x000fe40000011602 */
[----:B----4-:R-:W-:Y:S02]  /*0280*/  SHF.R.U32.HI R18, RZ, 0x5, R13 ;  /* 0x00000005ff127819 */ /* 0x010fe4000001160d */
[----:B------:R-:W-:-:S05]  /*0290*/  LEA.HI.SX32 R5, R2, R5, 0x1a ;  /* 0x0000000502057211 */ /* 0x000fca00078fd2ff */
[----:B------:R-:W-:-:S05]  /*02a0*/  IMAD.SHL.U32 R0, R5, 0x8, RZ ;  /* 0x0000000805007824 */ /* 0x000fca00078e00ff */
[----:B------:R-:W-:-:S04]  /*02b0*/  LEA.HI.SX32 R3, R3, -R0, 0x19 ;  /* 0x8000000003037211 */ /* 0x000fc800078fcaff */
[----:B------:R-:W-:-:S04]  /*02c0*/  VIMNMX R6, R3, 0x8, PT ;  /* 0x0000000803067848 */ /* 0x000fc80003fe0100 */
[-C--:B------:R-:W-:Y:S02]  /*02d0*/  IABS R15, R6.reuse ;  /* 0x00000006000f7213 */ /* 0x080fe40000000000 */
[----:B------:R-:W-:Y:S02]  /*02e0*/  IABS R12, R6 ;  /* 0x00000006000c7213 */ /* 0x000fe40000000000 */
[----:B------:R-:W2:Y:S03]  /*02f0*/  I2F.RP R4, R15 ;  /* 0x0000000f00047306 */ /* 0x000ea60000209400 */
[----:B------:R-:W-:-:S05]  /*0300*/  IMAD.MOV R17, RZ, RZ, -R12 ;  /* 0x000000ffff117224 */ /* 0x000fca00078e0a0c */
[----:B--2---:R-:W2:Y:S02]  /*0310*/  MUFU.RCP R4, R4 ;  /* 0x0000000400047308 */ /* 0x004ea40000001000 */
[----:B--2---:R-:W-:Y:S01]  /*0320*/  VIADD R2, R4, 0xffffffe ;  /* 0x0ffffffe04027836 */ /* 0x004fe20000000000 */
[----:B------:R-:W-:-:S05]  /*0330*/  IABS R4, R9 ;  /* 0x0000000900047213 */ /* 0x000fca0000000000 */
[----:B------:R2:W3:Y:S02]  /*0340*/  F2I.FTZ.U32.TRUNC.NTZ R3, R2 ;  /* 0x0000000200037305 */ /* 0x0004e4000021f000 */
[----:B--2---:R-:W-:Y:S02]  /*0350*/  IMAD.MOV.U32 R2, RZ, RZ, RZ ;  /* 0x000000ffff027224 */ /* 0x004fe400078e00ff */
[----:B---3--:R-:W-:-:S04]  /*0360*/  IMAD.MOV R8, RZ, RZ, -R3 ;  /* 0x000000ffff087224 */ /* 0x008fc800078e0a03 */
[----:B------:R-:W-:Y:S02]  /*0370*/  IMAD R7, R8, R15, RZ ;  /* 0x0000000f08077224 */ /* 0x000fe400078e02ff */
[----:B------:R-:W-:Y:S02]  /*0380*/  IMAD.MOV.U32 R8, RZ, RZ, R11 ;  /* 0x000000ffff087224 */ /* 0x000fe400078e000b */
[----:B------:R-:W-:Y:S02]  /*0390*/  IMAD.HI.U32 R3, R3, R7, R2 ;  /* 0x0000000703037227 */ /* 0x000fe400078e0002 */
[----:B------:R-:W2:Y:S02]  /*03a0*/  I2F.RP R7, R4 ;  /* 0x0000000400077306 */ /* 0x000ea40000209400 */
[----:B------:R-:W-:Y:S01]  /*03b0*/  IMAD R11, R5, -0x180, R10 ;  /* 0xfffffe80050b7824 */ /* 0x000fe200078e020a */
[----:B------:R-:W-:Y:S01]  /*03c0*/  LOP3.LUT R5, RZ, R6, RZ, 0x33, !PT ;  /* 0x00000006ff057212 */ /* 0x000fe200078e33ff */
[----:B------:R-:W-:-:S03]  /*03d0*/  IMAD.HI.U32 R2, R3, R8, RZ ;  /* 0x0000000803027227 */ /* 0x000fc600078e00ff */
[----:B------:R-:W-:Y:S01]  /*03e0*/  IABS R12, R11 ;  /* 0x0000000b000c7213 */ /* 0x000fe20000000000 */
[----:B------:R-:W-:-:S04]  /*03f0*/  IMAD R2, R2, R17, R8 ;  /* 0x0000001102027224 */ /* 0x000fc800078e0208 */
[----:B------:R-:W-:Y:S01]  /*0400*/  IMAD.HI.U32 R8, R3, R12, RZ ;  /* 0x0000000c03087227 */ /* 0x000fe200078e00ff */
[----:B------:R-:W-:Y:S01]  /*0410*/  ISETP.GT.U32.AND P0, PT, R15, R2, PT ;  /* 0x000000020f00720c */ /* 0x000fe20003f04070 */
[----:B--2---:R-:W2:Y:S02]  /*0420*/  MUFU.RCP R7, R7 ;  /* 0x0000000700077308 */ /* 0x004ea40000001000 */
[----:B------:R-:W-:Y:S01]  /*0430*/  IMAD R10, R8, R17, R12 ;  /* 0x00000011080a7224 */ /* 0x000fe200078e020c */
[----:B------:R-:W-:-:S09]  /*0440*/  SHF.R.U32.HI R12, RZ, 0x2, R13 ;  /* 0x00000002ff0c7819 */ /* 0x000fd2000001160d */
[----:B------:R-:W-:Y:S01]  /*0450*/  @!P0 IMAD.IADD R2, R2, 0x1, -R15 ;  /* 0x0000000102028824 */ /* 0x000fe200078e0a0f */
[----:B------:R-:W-:Y:S01]  /*0460*/  ISETP.GT.U32.AND P0, PT, R15, R10, PT ;  /* 0x0000000a0f00720c */ /* 0x000fe20003f04070 */
[----:B--2---:R-:W-:-:S03]  /*0470*/  VIADD R3, R7, 0xffffffe ;  /* 0x0ffffffe07037836 */ /* 0x004fc60000000000 */
[----:B------:R-:W-:-:S03]  /*0480*/  ISETP.GT.U32.AND P1, PT, R15, R2, PT ;  /* 0x000000020f00720c */ /* 0x000fc60003f24070 */
[----:B------:R-:W2:Y:S06]  /*0490*/  F2I.FTZ.U32.TRUNC.NTZ R3, R3 ;  /* 0x0000000300037305 */ /* 0x000eac000021f000 */
[--C-:B------:R-:W-:Y:S02]  /*04a0*/  @!P0 IMAD.IADD R10, R10, 0x1, -R15.reuse ;  /* 0x000000010a0a8824 */ /* 0x100fe400078e0a0f */
[----:B------:R-:W-:Y:S02]  /*04b0*/  @!P0 VIADD R8, R8, 0x1 ;  /* 0x0000000108088836 */ /* 0x000fe40000000000 */
[----:B------:R-:W-:Y:S01]  /*04c0*/  @!P1 IMAD.IADD R2, R2, 0x1, -R15 ;  /* 0x0000000102029824 */ /* 0x000fe200078e0a0f */
[----:B------:R-:W-:-:S02]  /*04d0*/  ISETP.NE.AND P1, PT, R6, RZ, PT ;  /* 0x000000ff0600720c */ /* 0x000fc40003f25270 */
[----:B------:R-:W-:Y:S01]  /*04e0*/  LOP3.LUT R6, R11, R6, RZ, 0x3c, !PT ;  /* 0x000000060b067212 */ /* 0x000fe200078e3cff */
[----:B------:R-:W-:Y:S01]  /*04f0*/  @!P2 IMAD.MOV R2, RZ, RZ, -R2 ;  /* 0x000000ffff02a224 */ /* 0x000fe200078e0a02 */
[----:B------:R-:W-:Y:S01]  /*0500*/  ISETP.GE.U32.AND P2, PT, R10, R15, PT ;  /* 0x0000000f0a00720c */ /* 0x000fe20003f46070 */
[----:B--2---:R-:W-:Y:S01]  /*0510*/  IMAD.MOV R17, RZ, RZ, -R3 ;  /* 0x000000ffff117224 */ /* 0x004fe200078e0a03 */
[----:B------:R-:W-:Y:S02]  /*0520*/  SGXT.U32 R11, R12, 0x6 ;  /* 0x000000060c0b781a */ /* 0x000fe40000000000 */
[----:B------:R-:W-:Y:S01]  /*0530*/  SEL R7, R5, R2, !P1 ;  /* 0x0000000205077207 */ /* 0x000fe20004800000 */
[----:B------:R-:W-:Y:S01]  /*0540*/  IMAD.MOV.U32 R2, RZ, RZ, RZ ;  /* 0x000000ffff027224 */ /* 0x000fe200078e00ff */
[----:B------:R-:W-:-:S03]  /*0550*/  ISETP.GE.AND P3, PT, R6, RZ, PT ;  /* 0x000000ff0600720c */ /* 0x000fc60003f66270 */
[----:B------:R-:W-:Y:S02]  /*0560*/  IMAD.IADD R0, R0, 0x1, R7 ;  /* 0x0000000100007824 */ /* 0x000fe400078e0207 */
[----:B------:R-:W-:Y:S02]  /*0570*/  IMAD R7, R17, R4, RZ ;  /* 0x0000000411077224 */ /* 0x000fe400078e02ff */
[----:B------:R-:W-:Y:S01]  /*0580*/  IMAD.SHL.U32 R10, R0, 0x80, RZ ;  /* 0x00000080000a7824 */ /* 0x000fe200078e00ff */
[----:B------:R-:W-:Y:S01]  /*0590*/  IABS R0, R9 ;  /* 0x0000000900007213 */ /* 0x000fe20000000000 */
[----:B------:R-:W-:-:S03]  /*05a0*/  IMAD.HI.U32 R2, R3, R7, R2 ;  /* 0x0000000703027227 */ /* 0x000fc600078e0002 */
[----:B------:R-:W-:Y:S01]  /*05b0*/  LOP3.LUT R6, R10, R11, RZ, 0xfc, !PT ;  /* 0x0000000b0a067212 */ /* 0x000fe200078efcff */
[----:B------:R-:W-:Y:S01]  /*05c0*/  IMAD.MOV R17, RZ, RZ, -R0 ;  /* 0x000000ffff117224 */ /* 0x000fe200078e0a00 */
[----:B------:R-:W-:Y:S01]  /*05d0*/  LOP3.LUT R12, R10, 0x40, R11, 0xfe, !PT ;  /* 0x000000400a0c7812 */ /* 0x000fe200078efe0b */
[----:B------:R-:W-:Y:S01]  /*05e0*/  @P2 VIADD R8, R8, 0x1 ;  /* 0x0000000108082836 */ /* 0x000fe20000000000 */
[----:B------:R-:W-:Y:S02]  /*05f0*/  IABS R15, R6 ;  /* 0x00000006000f7213 */ /* 0x000fe40000000000 */
[----:B------:R-:W-:Y:S01]  /*0600*/  IABS R3, R12 ;  /* 0x0000000c00037213 */ /* 0x000fe20000000000 */
[----:B------:R-:W-:Y:S02]  /*0610*/  @!P3 IMAD.MOV R8, RZ, RZ, -R8 ;  /* 0x000000ffff08b224 */ /* 0x000fe400078e0a08 */
[----:B------:R-:W-:-:S03]  /*0620*/  IMAD.HI.U32 R0, R2, R15, RZ ;  /* 0x0000000f02007227 */ /* 0x000fc600078e00ff */
[----:B------:R-:W-:Y:S01]  /*0630*/  SEL R7, R5, R8, !P1 ;  /* 0x0000000805077207 */ /* 0x000fe20004800000 */
[----:B------:R-:W-:-:S04]  /*0640*/  IMAD.HI.U32 R2, R2, R3, RZ ;  /* 0x0000000302027227 */ /* 0x000fc800078e00ff */
[-C--:B------:R-:W-:Y:S02]  /*0650*/  IMAD R15, R0, R17.reuse, R15 ;  /* 0x00000011000f7224 */ /* 0x080fe400078e020f */
[----:B------:R-:W-:Y:S02]  /*0660*/  IMAD R17, R2, R17, R3 ;  /* 0x0000001102117224 */ /* 0x000fe400078e0203 */
[----:B------:R-:W-:Y:S01]  /*0670*/  IMAD.SHL.U32 R7, R7, 0x40, RZ ;  /* 0x0000004007077824 */ /* 0x000fe200078e00ff */
[C---:B------:R-:W-:Y:S01]  /*0680*/  ISETP.GT.U32.AND P0, PT, R4.reuse, R15, PT ;  /* 0x0000000f0400720c */ /* 0x040fe20003f04070 */
[----:B------:R-:W-:Y:S01]  /*0690*/  IMAD.SHL.U32 R0, R13, 0x8, RZ ;  /* 0x000000080d007824 */ /* 0x000fe200078e00ff */
[----:B------:R-:W-:Y:S02]  /*06a0*/  ISETP.GT.U32.AND P1, PT, R4, R17, PT ;  /* 0x000000110400720c */ /* 0x000fe40003f24070 */
[----:B------:R-:W-:-:S05]  /*06b0*/  LOP3.LUT R14, R7, R11, RZ, 0xfc, !PT ;  /* 0x0000000b070e7212 */ /* 0x000fca00078efcff */
[----:B------:R-:W-:-:S04]  /*06c0*/  IMAD.HI R2, R14, 0x2aaaaaab, RZ ;  /* 0x2aaaaaab0e027827 */ /* 0x000fc800078e02ff */
[----:B------:R-:W-:Y:S01]  /*06d0*/  @!P0 IMAD.IADD R15, R15, 0x1, -R4 ;  /* 0x000000010f0f8824 */ /* 0x000fe200078e0a04 */
[----:B------:R-:W-:Y:S01]  /*06e0*/  SHF.R.U32.HI R3, RZ, 0x1f, R2 ;  /* 0x0000001fff037819 */ /* 0x000fe20000011602 */
[----:B------:R-:W-:Y:S01]  /*06f0*/  @!P1 IMAD.IADD R17, R17, 0x1, -R4 ;  /* 0x0000000111119824 */ /* 0x000fe200078e0a04 */
[----:B------:R-:W-:Y:S02]  /*0700*/  ISETP.GE.AND P0, PT, R6, RZ, PT ;  /* 0x000000ff0600720c */ /* 0x000fe40003f06270 */
[C---:B------:R-:W-:Y:S02]  /*0710*/  ISETP.GT.U32.AND P2, PT, R4.reuse, R15, PT ;  /* 0x0000000f0400720c */ /* 0x040fe40003f44070 */
[----:B------:R-:W-:Y:S02]  /*0720*/  ISETP.GT.U32.AND P3, PT, R4, R17, PT ;  /* 0x000000110400720c */ /* 0x000fe40003f64070 */
[----:B------:R-:W-:Y:S02]  /*0730*/  ISETP.GE.AND P1, PT, R12, RZ, PT ;  /* 0x000000ff0c00720c */ /* 0x000fe40003f26270 */
[----:B------:R-:W-:-:S02]  /*0740*/  LEA.HI R5, R2, R3, RZ, 0x17 ;  /* 0x0000000302057211 */ /* 0x000fc400078fb8ff */
[----:B------:R-:W2:Y:S01]  /*0750*/  LDC.64 R2, c[0x0][0x210] ;  /* 0x00008400ff027b82 */ /* 0x000ea20000000a00 */
[----:B------:R-:W-:Y:S02]  /*0760*/  LOP3.LUT R6, R0, 0x18, R13, 0x48, !PT ;  /* 0x0000001800067812 */ /* 0x000fe400078e480d */
[----:B------:R-:W-:Y:S02]  /*0770*/  LOP3.LUT R12, R11, 0x40, RZ, 0xfc, !PT ;  /* 0x000000400b0c7812 */ /* 0x000fe400078efcff */
[--C-:B------:R-:W-:Y:S01]  /*0780*/  @!P2 IMAD.IADD R15, R15, 0x1, -R4.reuse ;  /* 0x000000010f0fa824 */ /* 0x100fe200078e0a04 */
[----:B------:R-:W-:Y:S01]  /*0790*/  ISETP.NE.AND P2, PT, R9, RZ, PT ;  /* 0x000000ff0900720c */ /* 0x000fe20003f45270 */
[----:B------:R-:W-:Y:S01]  /*07a0*/  @!P3 IMAD.IADD R17, R17, 0x1, -R4 ;  /* 0x000000011111b824 */ /* 0x000fe200078e0a04 */
[----:B------:R-:W-:Y:S01]  /*07b0*/  LOP3.LUT R4, R0, 0x18, RZ, 0xc0, !PT ;  /* 0x0000001800047812 */ /* 0x000fe200078ec0ff */
[--C-:B------:R-:W-:Y:S02]  /*07c0*/  IMAD R8, R11, 0x20, R6.reuse ;  /* 0x000000200b087824 */ /* 0x100fe400078e0206 */
[----:B------:R-:W-:Y:S01]  /*07d0*/  IMAD R12, R12, 0x20, R6 ;  /* 0x000000200c0c7824 */ /* 0x000fe200078e0206 */
[----:B------:R-:W-:Y:S01]  /*07e0*/  LOP3.LUT R6, RZ, R9, RZ, 0x33, !PT ;  /* 0x00000009ff067212 */ /* 0x000fe200078e33ff */
[----:B------:R-:W-:-:S02]  /*07f0*/  @!P0 IMAD.MOV R15, RZ, RZ, -R15 ;  /* 0x000000ffff0f8224 */ /* 0x000fc400078e0a0f */
[----:B------:R-:W-:Y:S02]  /*0800*/  @!P1 IMAD.MOV R17, RZ, RZ, -R17 ;  /* 0x000000ffff119224 */ /* 0x000fe400078e0a11 */
[----:B------:R-:W-:Y:S01]  /*0810*/  IMAD R11, R5, -0xc00, R14 ;  /* 0xfffff400050b7824 */ /* 0x000fe200078e020e */
[----:B------:R-:W-:Y:S02]  /*0820*/  SHF.R.U32.HI R5, RZ, 0x3, R13 ;  /* 0x00000003ff057819 */ /* 0x000fe4000001160d */
[C---:B------:R-:W-:Y:S01]  /*0830*/  SEL R19, R6.reuse, R15, !P2 ;  /* 0x0000000f06137207 */ /* 0x040fe20005000000 */
[--C-:B------:R-:W-:Y:S01]  /*0840*/  IMAD R15, R11, 0xc00, R4.reuse ;  /* 0x00000c000b0f7824 */ /* 0x100fe200078e0204 */
[----:B------:R-:W-:Y:S02]  /*0850*/  SEL R17, R6, R17, !P2 ;  /* 0x0000001106117207 */ /* 0x000fe40005000000 */
[----:B------:R-:W-:Y:S01]  /*0860*/  SGXT.U32 R5, R5, 0x5 ;  /* 0x000000050505781a */ /* 0x000fe20000000000 */
[----:B------:R-:W-:-:S02]  /*0870*/  IMAD R11, R19, 0xc00, R4 ;  /* 0x00000c00130b7824 */ /* 0x000fc400078e0204 */
[----:B------:R-:W-:Y:S01]  /*0880*/  IMAD R17, R17, 0xc00, R4 ;  /* 0x00000c0011117824 */ /* 0x000fe200078e0204 */
[----:B------:R-:W-:Y:S01]  /*0890*/  LOP3.LUT R6, R5, R10, RZ, 0xfc, !PT ;  /* 0x0000000a05067212 */ /* 0x000fe200078efcff */
[----:B-1---5:R-:W-:Y:S01]  /*08a0*/  IMAD.WIDE R22, R15, 0x2, R22 ;  /* 0x000000020f167825 */ /* 0x022fe200078e0216 */
[----:B------:R-:W-:-:S03]  /*08b0*/  LEA R15, R8, UR6, 0x1 ;  /* 0x00000006080f7c11 */ /* 0x000fc6000f8e08ff */
[----:B--2---:R-:W-:Y:S01]  /*08c0*/  IMAD.WIDE R4, R11, 0x2, R2 ;  /* 0x000000020b047825 */ /* 0x004fe200078e0202 */
[----:B------:R-:W-:-:S03]  /*08d0*/  IADD3 R14, P0, R22, 0xc0, RZ ;  /* 0x000000c0160e7810 */ /* 0x000fc60007f1e0ff */
[----:B------:R-:W-:Y:S01]  /*08e0*/  IMAD.WIDE R10, R17, 0x2, R2 ;  /* 0x00000002110a7825 */ /* 0x000fe200078e0202 */
[----:B------:R-:W-:Y:S01]  /*08f0*/  LEA R17, R12, UR6, 0x1 ;  /* 0x000000060c117c11 */ /* 0x000fe2000f8e08ff */
[----:B------:R-:W-:Y:S01]  /*0900*/  @!PT LDS RZ, [RZ] ;  /* 0x00000000fffff984 */ /* 0x000fe20000000800 */
[----:B------:R-:W-:Y:S01]  /*0910*/  @!PT LDS RZ, [RZ] ;  /* 0x00000000fffff984 */ /* 0x000fe20000000800 */
[----:B------:R-:W-:Y:S01]  /*0920*/  @!PT LDS RZ, [RZ] ;  /* 0x00000000fffff984 */ /* 0x000fe20000000800 */
[----:B------:R-:W-:Y:S01]  /*0930*/  LDGSTS.E.BYPASS.128 [R15], desc[UR18][R4.64] ;  /* 0x00000000040f7fae */ /* 0x000fe2000b901c52 */
[----:B------:R-:W-:Y:S01]  /*0940*/  IADD3 R2, P2, R4, 0xc0, RZ ;  /* 0x000000c004027810 */ /* 0x000fe20007f5e0ff */
[----:B------:R-:W-:Y:S01]  /*0950*/  IMAD.X R21, RZ, RZ, R23, P0 ;  /* 0x000000ffff157224 */ /* 0x000fe200000e0617 */
[----:B------:R-:W-:Y:S01]  /*0960*/  IADD3 R16, P1, R10, 0xc0, RZ ;  /* 0x000000c00a107810 */ /* 0x000fe20007f3e0ff */
[----:B------:R-:W-:Y:S02]  /*0970*/  LDGSTS.E.BYPASS.128 [R17], desc[UR18][R10.64] ;  /* 0x000000000a117fae */ /* 0x000fe4000b901c52 */
[----:B------:R-:W-:Y:S02]  /*0980*/  IMAD.X R3, RZ, RZ, R5, P2 ;  /* 0x000000ffff037224 */ /* 0x000fe400010e0605 */
[----:B------:R-:W0:Y:S01]  /*0990*/  LDGDEPBAR ;  /* 0x00000000000079af */ /* 0x000e220000000000 */
[----:B------:R-:W-:-:S03]  /*09a0*/  IMAD.X R19, RZ, RZ, R11, P1 ;  /* 0x000000ffff137224 */ /* 0x000fc600008e060b */
[----:B------:R-:W-:Y:S04]  /*09b0*/  LDGSTS.E.BYPASS.128 [R15+0x8000], desc[UR18][R22.64] ;  /* 0x08000000160f7fae */ /* 0x000fe8000b901c52 */
[----:B------:R-:W0:Y:S01]  /*09c0*/  LDGDEPBAR ;  /* 0x00000000000079af */ /* 0x000e220000000000 */
[----:B------:R-:W-:Y:S06]  /*09d0*/  BAR.SYNC.DEFER_BLOCKING 0x0 ;  /* 0x0000000000007b1d */ /* 0x000fec0000010000 */
[----:B------:R-:W-:Y:S01]  /*09e0*/  @!PT LDS RZ, [RZ] ;  /* 0x00000000fffff984 */ /* 0x000fe20000000800 */
[----:B------:R-:W-:Y:S01]  /*09f0*/  @!PT LDS RZ, [RZ] ;  /* 0x00000000fffff984 */ /* 0x000fe20000000800 */
[----:B------:R-:W-:Y:S01]  /*0a00*/  @!PT LDS RZ, [RZ] ;  /* 0x00000000fffff984 */ /* 0x000fe20000000800 */
[----:B------:R-:W-:Y:S04]  /*0a10*/  LDGSTS.E.BYPASS.128 [R15+0x2000], desc[UR18][R4.64+0x40] ;  /* 0x02000040040f7fae */ /* 0x000fe8000b901c52 */
[----:B------:R-:W-:Y:S04]  /*0a20*/  LDGSTS.E.BYPASS.128 [R17+0x2000], desc[UR18][R10.64+0x40] ;  /* 0x020000400a117fae */ /* 0x000fe8000b901c52 */
[----:B------:R-:W0:Y:S04]  /*0a30*/  LDGDEPBAR ;  /* 0x00000000000079af */ /* 0x000e280000000000 */
[----:B------:R-:W-:Y:S04]  /*0a40*/  LDGSTS.E.BYPASS.128 [R15+0x9000], desc[UR18][R22.64+0x40] ;  /* 0x09000040160f7fae */ /* 0x000fe8000b901c52 */
[----:B------:R-:W0:Y:S01]  /*0a50*/  LDGDEPBAR ;  /* 0x00000000000079af */ /* 0x000e220000000000 */
[----:B------:R-:W-:Y:S06]  /*0a60*/  BAR.SYNC.DEFER_BLOCKING 0x0 ;  /* 0x0000000000007b1d */ /* 0x000fec0000010000 */
[----:B------:R-:W-:Y:S01]  /*0a70*/  @!PT LDS RZ, [RZ] ;  /* 0x00000000fffff984 */ /* 0x000fe20000000800 */
[----:B------:R-:W-:Y:S01]  /*0a80*/  @!PT LDS RZ, [RZ] ;  /* 0x00000000fffff984 */ /* 0x000fe20000000800 */
[----:B------:R-:W-:Y:S01]  /*0a90*/  @!PT LDS RZ, [RZ] ;  /* 0x00000000fffff984 */ /* 0x000fe20000000800 */
[----:B------:R-:W-:Y:S04]  /*0aa0*/  LDGSTS.E.BYPASS.128 [R15+0x4000], desc[UR18][R4.64+0x80] ;  /* 0x04000080040f7fae */ /* 0x000fe8000b901c52 */
[----:B------:R1:W-:Y:S04]  /*0ab0*/  LDGSTS.E.BYPASS.128 [R17+0x4000], desc[UR18][R10.64+0x80] ;  /* 0x040000800a117fae */ /* 0x0003e8000b901c52 */
[----:B------:R-:W0:Y:S04]  /*0ac0*/  LDGDEPBAR ;  /* 0x00000000000079af */ /* 0x000e280000000000 */
[----:B------:R2:W-:Y:S04]  /*0ad0*/  LDGSTS.E.BYPASS.128 [R15+0xa000], desc[UR18][R22.64+0x80] ;  /* 0x0a000080160f7fae */ /* 0x0005e8000b901c52 */
[----:B------:R-:W0:Y:S01]  /*0ae0*/  LDGDEPBAR ;  /* 0x00000000000079af */ /* 0x000e220000000000 */
[----:B-1----:R-:W-:-:S02]  /*0af0*/  SHF.R.U32.HI R17, RZ, 0x3, R13 ;  /* 0x00000003ff117819 */ /* 0x002fc4000001160d */
[----:B--2---:R-:W-:-:S07]  /*0b00*/  LOP3.LUT R23, R18, 0x7fffffc, RZ, 0xc0, !PT ;  /* 0x07fffffc12177812 */ /* 0x004fce00078ec0ff */
.L_x_0:
[----:B------:R-:W1:Y:S01]  /*0b10*/  SHFL.IDX PT, R4, R23, RZ, 0x1f ;  /* 0x00001fff17047589 */ /* 0x000e6200000e0000 */
[----:B------:R-:W-:Y:S01]  /*0b20*/  UIADD3 UR4, UR4, 0x1, URZ ;  /* 0x0000000104047890 */ /* 0x000fe2000fffe03f */
[----:B------:R-:W-:-:S04]  /*0b30*/  DEPBAR.LE SB0, 0x4 ;  /* 0x000081000000791a */ /* 0x000fc80000000000 */
[----:B------:R-:W-:Y:S01]  /*0b40*/  UISETP.GE.AND UP0, UPT, UR4, 0x4, UPT ;  /* 0x000000040400788c */ /* 0x000fe2000bf06270 */
[----:B------:R-:W-:Y:S01]  /*0b50*/  BAR.SYNC.DEFER_BLOCKING 0x0 ;  /* 0x0000000000007b1d */ /* 0x000fe20000010000 */
[----:B------:R-:W-:Y:S02]  /*0b60*/  VIADD R56, R56, 0x1 ;  /* 0x0000000138387836 */ /* 0x000fe40000000000 */
[----:B------:R-:W-:Y:S01]  /*0b70*/  USEL UR16, UR4, URZ, !UP0 ;  /* 0x0000003f04107287 */ /* 0x000fe2000c000000 */
[----:B------:R-:W-:Y:S02]  /*0b80*/  IMAD.MOV.U32 R10, RZ, RZ, R14 ;  /* 0x000000ffff0a7224 */ /* 0x000fe400078e000e */
[----:B------:R-:W-:Y:S01]  /*0b90*/  UMOV UR11, 0x80000020 ;  /* 0x80000020000b7882 */ /* 0x000fe20000000000 */
[----:B------:R-:W-:Y:S01]  /*0ba0*/  ULEA UR4, UR16, UR6, 0xd ;  /* 0x0000000610047291 */ /* 0x000fe2000f8e683f */
[----:B------:R-:W-:Y:S01]  /*0bb0*/  ISETP.GE.AND P1, PT, R56, 0x4, PT ;  /* 0x000000043800780c */ /* 0x000fe20003f26270 */
[----:B------:R-:W-:-:S02]  /*0bc0*/  VIADD R14, R20, 0x40 ;  /* 0x00000040140e7836 */ /* 0x000fc40000000000 */
[----:B------:R-:W-:Y:S01]  /*0bd0*/  USHF.R.U32.HI UR4, URZ, 0x4, UR4 ;  /* 0x000000043f047899 */ /* 0x000fe20008011604 */
[----:B------:R-:W-:-:S03]  /*0be0*/  SEL R56, R56, RZ, !P1 ;  /* 0x000000ff38387207 */ /* 0x000fc60004800000 */
[----:B------:R-:W-:Y:S01]  /*0bf0*/  ULOP3.LUT UR4, UR4, 0x3fff, URZ, 0xc0, !UPT ;  /* 0x00003fff04047892 */ /* 0x000fe2000f8ec03f */
[----:B------:R-:W-:Y:S02]  /*0c00*/  LEA R5, R56, UR6, 0xd ;  /* 0x0000000638057c11 */ /* 0x000fe4000f8e68ff */
[----:B-1----:R-:W-:Y:S01]  /*0c10*/  R2UR UR5, R4 ;  /* 0x00000000040572ca */ /* 0x002fe200000e0000 */
[----:B------:R-:W-:Y:S02]  /*0c20*/  VIADD R4, R20, 0x20 ;  /* 0x0000002014047836 */ /* 0x000fe40000000000 */
[--C-:B------:R-:W-:Y:S02]  /*0c30*/  IMAD R11, R8, 0x2, R5.reuse ;  /* 0x00000002080b7824 */ /* 0x100fe400078e0205 */
[----:B------:R-:W-:Y:S01]  /*0c40*/  IMAD R57, R12, 0x2, R5 ;  /* 0x000000020c397824 */ /* 0x000fe200078e0205 */
[----:B------:R-:W-:Y:S01]  /*0c50*/  WARPGROUP.ARRIVE ;  /* 0x00000000000079c5 */ /* 0x000fe20000000000 */
[----:B------:R-:W-:Y:S01]  /*0c60*/  ISETP.GE.U32.AND P0, PT, R4, 0xba0, PT ;  /* 0x00000ba00400780c */ /* 0x000fe20003f06070 */
[----:B------:R-:W-:-:S02]  /*0c70*/  IMAD.MOV.U32 R4, RZ, RZ, R16 ;  /* 0x000000ffff047224 */ /* 0x000fc400078e0010 */
[----:B------:R-:W-:Y:S02]  /*0c80*/  IMAD.MOV.U32 R5, RZ, RZ, R19 ;  /* 0x000000ffff057224 */ /* 0x000fe400078e0013 */
[C---:B------:R-:W-:Y:S01]  /*0c90*/  IMAD R19, R56.reuse, 0x1000, R15 ;  /* 0x0000100038137824 */ /* 0x040fe200078e020f */
[----:B------:R-:W-:Y:S01]  /*0ca0*/  USHF.L.U32 UR7, UR5, 0x6, URZ ;  /* 0x0000000605077899 */ /* 0x000fe2000800063f */
[----:B------:R-:W-:Y:S01]  /*0cb0*/  VIADD R56, R56, 0x1 ;  /* 0x0000000138387836 */ /* 0x000fe20000000000 */
[----:B------:R-:W-:Y:S02]  /*0cc0*/  ULEA UR5, UR16, UR6, 0xc ;  /* 0x0000000610057291 */ /* 0x000fe4000f8e603f */
[----:B------:R-:W-:Y:S02]  /*0cd0*/  ULOP3.LUT UR7, UR7, 0x1c0, URZ, 0xc0, !UPT ;  /* 0x000001c007077892 */ /* 0x000fe4000f8ec03f */
[----:B------:R-:W-:Y:S01]  /*0ce0*/  UIADD3 UR5, UR5, 0x8000, URZ ;  /* 0x0000800005057890 */ /* 0x000fe2000fffe03f */
[----:B------:R-:W-:Y:S01]  /*0cf0*/  ISETP.GE.AND P1, PT, R56, 0x4, PT ;  /* 0x000000043800780c */ /* 0x000fe20003f26270 */
[----:B------:R-:W-:-:S02]  /*0d00*/  UIADD3 UR12, UP0, UR7, UR4, URZ ;  /* 0x00000004070c7290 */ /* 0x000fc4000ff1e03f */
[----:B------:R-:W-:Y:S01]  /*0d10*/  USHF.R.U32.HI UR5, URZ, 0x4, UR5 ;  /* 0x000000043f057899 */ /* 0x000fe20008011605 */
[----:B------:R-:W-:Y:S01]  /*0d20*/  SEL R56, R56, RZ, !P1 ;  /* 0x000000ff38387207 */ /* 0x000fe20004800000 */
[----:B------:R-:W-:Y:S02]  /*0d30*/  UIADD3.X UR13, URZ, URZ, URZ, UP0, !UPT ;  /* 0x0000003f3f0d7290 */ /* 0x000fe400087fe43f */
[----:B------:R-:W-:Y:S02]  /*0d40*/  ULOP3.LUT UR4, UR5, 0x3fff, URZ, 0xc0, !UPT ;  /* 0x00003fff05047892 */ /* 0x000fe4000f8ec03f */
[----:B------:R-:W-:Y:S02]  /*0d50*/  ULOP3.LUT UR8, UR12, 0x2000000, URZ, 0xfc, !UPT ;  /* 0x020000000c087892 */ /* 0x000fe4000f8efc3f */
[----:B------:R-:W-:Y:S02]  /*0d60*/  ULOP3.LUT UR10, UR4, 0x1000000, URZ, 0xfc, !UPT ;  /* 0x01000000040a7892 */ /* 0x000fe4000f8efc3f */
[----:B------:R-:W-:Y:S01]  /*0d70*/  ULOP3.LUT UR9, UR13, 0x80000020, URZ, 0xfc, !UPT ;  /* 0x800000200d097892 */ /* 0x000fe2000f8efc3f */
[----:B------:R-:W-:Y:S01]  /*0d80*/  UMOV UR5, URZ ;  /* 0x0000003f00057c82 */ /* 0x000fe20008000000 */
[----:B------:R-:W-:-:S04]  /*0d90*/  UIADD3 UR16, UR16, 0x1, URZ ;  /* 0x0000000110107890 */ /* 0x000fc8000fffe03f */
[----:B------:R-:W-:-:S03]  /*0da0*/  UISETP.GE.AND UP0, UPT, UR16, 0x4, UPT ;  /* 0x000000041000788c */ /* 0x000fc6000bf06270 */
[----:B------:R-:W-:Y:S01]  /*0db0*/  HGMMA.64x64x16.F32.BF16 R24, gdesc[UR8], R24 ;  /* 0x00e00000081879f0 */ /* 0x000fe20008701818 */
[----:B------:R-:W-:Y:S01]  /*0dc0*/  UMOV UR8, 0x2000002 ;  /* 0x0200000200087882 */ /* 0x000fe20000000000 */
[----:B------:R-:W-:Y:S01]  /*0dd0*/  UMOV UR9, 0x80000020 ;  /* 0x8000002000097882 */ /* 0x000fe20000000000 */
[----:B------:R-:W-:Y:S01]  /*0de0*/  UMOV UR10, 0x1000002 ;  /* 0x01000002000a7882 */ /* 0x000fe20000000000 */
[----:B------:R-:W-:Y:S01]  /*0df0*/  UMOV UR11, 0x80000020 ;  /* 0x80000020000b7882 */ /* 0x000fe20000000000 */
[----:B------:R-:W-:Y:S02]  /*0e00*/  UIADD3.64 UR12, UR12, UR8, URZ ;  /* 0x000000080c0c7297 */ /* 0x000fe4000fffe03f */
[----:B------:R-:W-:Y:S02]  /*0e10*/  UIADD3.64 UR14, UR4, UR10, URZ ;  /* 0x0000000a040e7297 */ /* 0x000fe4000fffe03f */
[----:B------:R-:W-:-:S04]  /*0e20*/  USEL UR20, UR16, URZ, !UP0 ;  /* 0x0000003f10147287 */ /* 0x000fc8000c000000 */
[----:B------:R-:W-:Y:S02]  /*0e30*/  ULEA UR4, UR20, UR6, 0xd ;  /* 0x0000000614047291 */ /* 0x000fe4000f8e683f */
[----:B------:R-:W-:Y:S02]  /*0e40*/  ULEA UR5, UR20, UR6, 0xc ;  /* 0x0000000614057291 */ /* 0x000fe4000f8e603f */
[----:B------:R-:W-:Y:S02]  /*0e50*/  USHF.R.U32.HI UR4, URZ, 0x4, UR4 ;  /* 0x000000043f047899 */ /* 0x000fe40008011604 */
[----:B------:R-:W-:Y:S02]  /*0e60*/  UIADD3 UR5, UR5, 0x8000, URZ ;  /* 0x0000800005057890 */ /* 0x000fe4000fffe03f */
[----:B------:R-:W-:Y:S02]  /*0e70*/  ULOP3.LUT UR4, UR4, 0x3fff, URZ, 0xc0, !UPT ;  /* 0x00003fff04047892 */ /* 0x000fe4000f8ec03f */
[----:B------:R-:W-:-:S02]  /*0e80*/  USHF.R.U32.HI UR5, URZ, 0x4, UR5 ;  /* 0x000000043f057899 */ /* 0x000fc40008011605 */
[----:B------:R-:W-:Y:S02]  /*0e90*/  UIADD3 UR16, UP0, UR7, UR4, URZ ;  /* 0x0000000407107290 */ /* 0x000fe4000ff1e03f */
[----:B------:R-:W-:Y:S02]  /*0ea0*/  ULOP3.LUT UR4, UR5, 0x3fff, URZ, 0xc0, !UPT ;  /* 0x00003fff05047892 */ /* 0x000fe4000f8ec03f */
[----:B------:R-:W-:Y:S01]  /*0eb0*/  UIADD3.X UR17, URZ, URZ, URZ, UP0, !UPT ;  /* 0x0000003f3f117290 */ /* 0x000fe200087fe43f */
[----:B------:R-:W-:Y:S01]  /*0ec0*/  UMOV UR5, URZ ;  /* 0x0000003f00057c82 */ /* 0x000fe20008000000 */
[----:B------:R-:W-:-:S04]  /*0ed0*/  UIADD3 UR20, UR20, 0x1, URZ ;  /* 0x0000000114147890 */ /* 0x000fc8000fffe03f */
[----:B------:R-:W-:-:S04]  /*0ee0*/  UISETP.GE.AND UP0, UPT, UR20, 0x4, UPT ;  /* 0x000000041400788c */ /* 0x000fc8000bf06270 */
[----:B------:R-:W-:Y:S01]  /*0ef0*/  USEL UR20, UR20, URZ, !UP0 ;  /* 0x0000003f14147287 */ /* 0x000fe2000c000000 */
[----:B------:R-:W-:Y:S01]  /*0f00*/  HGMMA.64x64x16.F32.BF16 R24, gdesc[UR12], R24, gsb0 ;  /* 0x00e000000c1879f0 */ /* 0x000fe20008001818 */
[----:B------:R-:W-:Y:S02]  /*0f10*/  ULOP3.LUT UR12, UR16, 0x2000000, URZ, 0xfc, !UPT ;  /* 0x02000000100c7892 */ /* 0x000fe4000f8efc3f */
[----:B------:R-:W-:Y:S02]  /*0f20*/  ULOP3.LUT UR14, UR4, 0x1000000, URZ, 0xfc, !UPT ;  /* 0x01000000040e7892 */ /* 0x000fe4000f8efc3f */
[----:B------:R-:W-:Y:S01]  /*0f30*/  ULOP3.LUT UR13, UR17, 0x80000020, URZ, 0xfc, !UPT ;  /* 0x80000020110d7892 */ /* 0x000fe2000f8efc3f */
[----:B------:R-:W-:Y:S01]  /*0f40*/  UMOV UR15, 0x80000020 ;  /* 0x80000020000f7882 */ /* 0x000fe20000000000 */
[----:B------:R-:W-:Y:S02]  /*0f50*/  WARPGROUP.DEPBAR.LE gsb0, 0x1 ;  /* 0x00008000000079c5 */ /* 0x000fe40000010100 */
[----:B------:R-:W-:Y:S06]  /*0f60*/  BAR.SYNC.DEFER_BLOCKING 0x0 ;  /* 0x0000000000007b1d */ /* 0x000fec0000010000 */
[----:B------:R-:W-:Y:S01]  /*0f70*/  @!PT LDS RZ, [RZ] ;  /* 0x00000000fffff984 */ /* 0x000fe20000000800 */
[----:B------:R-:W-:Y:S01]  /*0f80*/  @!PT LDS RZ, [RZ] ;  /* 0x00000000fffff984 */ /* 0x000fe20000000800 */
[----:B------:R-:W-:Y:S01]  /*0f90*/  @!PT LDS RZ, [RZ] ;  /* 0x00000000fffff984 */ /* 0x000fe20000000800 */
[----:B------:R1:W-:Y:S04]  /*0fa0*/  LDGSTS.E.BYPASS.128 [R11], desc[UR18][R2.64], !P0 ;  /* 0x00000000020b7fae */ /* 0x0003e8000c101c52 */
[----:B------:R2:W-:Y:S04]  /*0fb0*/  LDGSTS.E.BYPASS.128 [R57], desc[UR18][R4.64], !P0 ;  /* 0x0000000004397fae */ /* 0x0005e8000c101c52 */
[----:B------:R-:W0:Y:S01]  /*0fc0*/  LDGDEPBAR ;  /* 0x00000000000079af */ /* 0x000e220000000000 */
[----:B-1----:R-:W-:-:S02]  /*0fd0*/  IMAD.MOV.U32 R11, RZ, RZ, R21 ;  /* 0x000000ffff0b7224 */ /* 0x002fc400078e0015 */
[----:B--2---:R-:W-:-:S03]  /*0fe0*/  IMAD R57, R56, 0x1000, R15 ;  /* 0x0000100038397824 */ /* 0x004fc600078e020f */
[----:B------:R1:W-:Y:S01]  /*0ff0*/  LDGSTS.E.BYPASS.128 [R19+0x8000], desc[UR18][R10.64], !P0 ;  /* 0x080000000a137fae */ /* 0x0003e2000c101c52 */
[----:B------:R-:W-:Y:S01]  /*1000*/  ISETP.GE.U32.AND P0, PT, R14, 0xba0, PT ;  /* 0x00000ba00e00780c */ /* 0x000fe20003f06070 */
[C---:B------:R-:W-:Y:S02]  /*1010*/  VIADD R14, R20.reuse, 0x60 ;  /* 0x00000060140e7836 */ /* 0x040fe40000000000 */
[----:B------:R-:W0:Y:S01]  /*1020*/  LDGDEPBAR ;  /* 0x00000000000079af */ /* 0x000e220000000000 */
[----:B------:R-:W-:Y:S01]  /*1030*/  VIADD R20, R20, 0x80 ;  /* 0x0000008014147836 */ /* 0x000fe20000000000 */
[C---:B-1----:R-:W-:Y:S01]  /*1040*/  LEA R19, R56.reuse, UR6, 0xd ;  /* 0x0000000638137c11 */ /* 0x042fe2000f8e68ff */
[----:B------:R-:W-:-:S04]  /*1050*/  VIADD R56, R56, 0x1 ;  /* 0x0000000138387836 */ /* 0x000fc80000000000 */
[--C-:B------:R-:W-:Y:S01]  /*1060*/  IMAD R21, R8, 0x2, R19.reuse ;  /* 0x0000000208157824 */ /* 0x100fe200078e0213 */
[----:B------:R-:W-:Y:S01]  /*1070*/  ISETP.GE.AND P1, PT, R56, 0x4, PT ;  /* 0x000000043800780c */ /* 0x000fe20003f26270 */
[----:B------:R-:W-:-:S03]  /*1080*/  IMAD R19, R12, 0x2, R19 ;  /* 0x000000020c137824 */ /* 0x000fc600078e0213 */
[----:B------:R-:W-:Y:S01]  /*1090*/  SEL R22, R56, RZ, !P1 ;  /* 0x000000ff38167207 */ /* 0x000fe20004800000 */
[----:B------:R-:W-:-:S04]  /*10a0*/  DEPBAR.LE SB0, 0x4 ;  /* 0x000081000000791a */ /* 0x000fc80000000000 */
[----:B------:R-:W-:Y:S06]  /*10b0*/  BAR.SYNC.DEFER_BLOCKING 0x0 ;  /* 0x0000000000007b1d */ /* 0x000fec0000010000 */
[----:B------:R-:W-:-:S06]  /*10c0*/  WARPGROUP.ARRIVE ;  /* 0x00000000000079c5 */ /* 0x000fcc0000000000 */
[----:B------:R-:W-:Y:S01]  /*10d0*/  HGMMA.64x64x16.F32.BF16 R24, gdesc[UR12], R24 ;  /* 0x00e000000c1879f0 */ /* 0x000fe20008701818 */
[----:B------:R-:W-:Y:S02]  /*10e0*/  UIADD3.64 UR14, UR4, UR10, URZ ;  /* 0x0000000a040e7297 */ /* 0x000fe4000fffe03f */
[----:B------:R-:W-:Y:S02]  /*10f0*/  UIADD3.64 UR12, UR16, UR8, URZ ;  /* 0x00000008100c7297 */ /* 0x000fe4000fffe03f */
[----:B------:R-:W-:Y:S02]  /*1100*/  ULEA UR4, UR20, UR6, 0xd ;  /* 0x0000000614047291 */ /* 0x000fe4000f8e683f */
[----:B------:R-:W-:Y:S02]  /*1110*/  ULEA UR5, UR20, UR6, 0xc ;  /* 0x0000000614057291 */ /* 0x000fe4000f8e603f */
[----:B------:R-:W-:Y:S02]  /*1120*/  USHF.R.U32.HI UR4, URZ, 0x4, UR4 ;  /* 0x000000043f047899 */ /* 0x000fe40008011604 */
[----:B------:R-:W-:-:S02]  /*1130*/  UIADD3 UR5, UR5, 0x8000, URZ ;  /* 0x0000800005057890 */ /* 0x000fc4000fffe03f */
[----:B------:R-:W-:Y:S02]  /*1140*/  ULOP3.LUT UR4, UR4, 0x3fff, URZ, 0xc0, !UPT ;  /* 0x00003fff04047892 */ /* 0x000fe4000f8ec03f */
[----:B------:R-:W-:Y:S02]  /*1150*/  USHF.R.U32.HI UR5, URZ, 0x4, UR5 ;  /* 0x000000043f057899 */ /* 0x000fe40008011605 */
[----:B------:R-:W-:Y:S02]  /*1160*/  UIADD3 UR16, UP0, UR7, UR4, URZ ;  /* 0x0000000407107290 */ /* 0x000fe4000ff1e03f */
[----:B------:R-:W-:Y:S02]  /*1170*/  ULOP3.LUT UR4, UR5, 0x3fff, URZ, 0xc0, !UPT ;  /* 0x00003fff05047892 */ /* 0x000fe4000f8ec03f */
[----:B------:R-:W-:Y:S01]  /*1180*/  UIADD3.X UR17, URZ, URZ, URZ, UP0, !UPT ;  /* 0x0000003f3f117290 */ /* 0x000fe200087fe43f */
[----:B------:R-:W-:Y:S01]  /*1190*/  UMOV UR5, URZ ;  /* 0x0000003f00057c82 */ /* 0x000fe20008000000 */
[----:B------:R-:W-:Y:S01]  /*11a0*/  HGMMA.64x64x16.F32.BF16 R24, gdesc[UR12], R24, gsb0 ;  /* 0x00e000000c1879f0 */ /* 0x000fe20008001818 */
[----:B------:R-:W-:-:S02]  /*11b0*/  ULOP3.LUT UR12, UR16, 0x2000000, URZ, 0xfc, !UPT ;  /* 0x02000000100c7892 */ /* 0x000fc4000f8efc3f */
        /* <DEDUP_REMOVED lines=8> */
[----:B------:R-:W-:Y:S04]  /*1240*/  LDGSTS.E.BYPASS.128 [R21], desc[UR18][R2.64+0x40], !P0 ;  /* 0x0000004002157fae */ /* 0x000fe8000c101c52 */
[----:B------:R1:W-:Y:S04]  /*1250*/  LDGSTS.E.BYPASS.128 [R19], desc[UR18][R4.64+0x40], !P0 ;  /* 0x0000004004137fae */ /* 0x0003e8000c101c52 */
[----:B------:R-:W0:Y:S04]  /*1260*/  LDGDEPBAR ;  /* 0x00000000000079af */ /* 0x000e280000000000 */
[----:B------:R2:W-:Y:S01]  /*1270*/  LDGSTS.E.BYPASS.128 [R57+0x8000], desc[UR18][R10.64+0x40], !P0 ;  /* 0x080000400a397fae */ /* 0x0005e2000c101c52 */
[----:B------:R-:W-:-:S03]  /*1280*/  ISETP.GE.U32.AND P0, PT, R14, 0xba0, PT ;  /* 0x00000ba00e00780c */ /* 0x000fc60003f06070 */
[----:B------:R-:W0:Y:S01]  /*1290*/  LDGDEPBAR ;  /* 0x00000000000079af */ /* 0x000e220000000000 */
[----:B-1----:R-:W-:-:S05]  /*12a0*/  LEA R19, R22, UR6, 0xd ;  /* 0x0000000616137c11 */ /* 0x002fca000f8e68ff */
[--C-:B------:R-:W-:Y:S02]  /*12b0*/  IMAD R21, R8, 0x2, R19.reuse ;  /* 0x0000000208157824 */ /* 0x100fe400078e0213 */
[----:B------:R-:W-:Y:S02]  /*12c0*/  IMAD R19, R12, 0x2, R19 ;  /* 0x000000020c137824 */ /* 0x000fe400078e0213 */
[C---:B--2---:R-:W-:Y:S02]  /*12d0*/  IMAD R57, R22.reuse, 0x1000, R15 ;  /* 0x0000100016397824 */ /* 0x044fe400078e020f */
[----:B------:R-:W-:-:S05]  /*12e0*/  VIADD R22, R22, 0x1 ;  /* 0x0000000116167836 */ /* 0x000fca0000000000 */
[----:B------:R-:W-:-:S04]  /*12f0*/  ISETP.GE.AND P1, PT, R22, 0x4, PT ;  /* 0x000000041600780c */ /* 0x000fc80003f26270 */
[----:B------:R-:W-:Y:S01]  /*1300*/  SEL R22, R22, RZ, !P1 ;  /* 0x000000ff16167207 */ /* 0x000fe20004800000 */
[----:B------:R-:W-:-:S04]  /*1310*/  DEPBAR.LE SB0, 0x4 ;  /* 0x000081000000791a */ /* 0x000fc80000000000 */
[----:B------:R-:W-:Y:S01]  /*1320*/  BAR.SYNC.DEFER_BLOCKING 0x0 ;  /* 0x0000000000007b1d */ /* 0x000fe20000010000 */
[----:B------:R-:W-:Y:S02]  /*1330*/  IMAD R61, R22, 0x1000, R15 ;  /* 0x00001000163d7824 */ /* 0x000fe400078e020f */
[----:B------:R-:W-:-:S03]  /*1340*/  IMAD.MOV.U32 R56, RZ, RZ, R22 ;  /* 0x000000ffff387224 */ /* 0x000fc600078e0016 */
[----:B------:R-:W-:-:S06]  /*1350*/  WARPGROUP.ARRIVE ;  /* 0x00000000000079c5 */ /* 0x000fcc0000000000 */
[----:B------:R-:W-:Y:S01]  /*1360*/  HGMMA.64x64x16.F32.BF16 R24, gdesc[UR12], R24 ;  /* 0x00e000000c1879f0 */ /* 0x000fe20008701818 */
[----:B------:R-:W-:Y:S02]  /*1370*/  UIADD3.64 UR14, UR4, UR10, URZ ;  /* 0x0000000a040e7297 */ /* 0x000fe4000fffe03f */
[----:B------:R-:W-:Y:S02]  /*1380*/  UIADD3.64 UR12, UR16, UR8, URZ ;  /* 0x00000008100c7297 */ /* 0x000fe4000fffe03f */
[----:B------:R-:W-:-:S04]  /*1390*/  UIADD3 UR4, UR20, 0x1, URZ ;  /* 0x0000000114047890 */ /* 0x000fc8000fffe03f */
[----:B------:R-:W-:-:S04]  /*13a0*/  UISETP.GE.AND UP0, UPT, UR4, 0x4, UPT ;  /* 0x000000040400788c */ /* 0x000fc8000bf06270 */
        /* <DEDUP_REMOVED lines=10> */
[----:B------:R-:W-:Y:S02]  /*1450*/  UMOV UR5, URZ ;  /* 0x0000003f00057c82 */ /* 0x000fe40008000000 */
[----:B------:R-:W-:Y:S02]  /*1460*/  UIADD3.64 UR10, UR4, UR10, URZ ;  /* 0x0000000a040a7297 */ /* 0x000fe4000fffe03f */
[----:B------:R-:W-:Y:S01]  /*1470*/  UIADD3.64 UR8, UR16, UR8, URZ ;  /* 0x0000000810087297 */ /* 0x000fe2000fffe03f */
[----:B------:R-:W-:Y:S01]  /*1480*/  HGMMA.64x64x16.F32.BF16 R24, gdesc[UR12], R24, gsb0 ;  /* 0x00e000000c1879f0 */ /* 0x000fe20008001818 */
[----:B------:R-:W-:-:S02]  /*1490*/  ULOP3.LUT UR12, UR16, 0x2000000, URZ, 0xfc, !UPT ;  /* 0x02000000100c7892 */ /* 0x000fc4000f8efc3f */
[----:B------:R-:W-:Y:S02]  /*14a0*/  ULOP3.LUT UR14, UR4, 0x1000000, URZ, 0xfc, !UPT ;  /* 0x01000000040e7892 */ /* 0x000fe4000f8efc3f */
[----:B------:R-:W-:Y:S01]  /*14b0*/  ULOP3.LUT UR13, UR17, 0x80000020, URZ, 0xfc, !UPT ;  /* 0x80000020110d7892 */ /* 0x000fe2000f8efc3f */
[----:B------:R-:W-:Y:S01]  /*14c0*/  UMOV UR15, 0x80000020 ;  /* 0x80000020000f7882 */ /* 0x000fe20000000000 */
[----:B------:R-:W-:Y:S01]  /*14d0*/  UMOV UR4, UR20 ;  /* 0x0000001400047c82 */ /* 0x000fe20008000000 */
        /* <DEDUP_REMOVED lines=13> */
[----:B--2---:R-:W-:Y:S01]  /*15b0*/  IMAD R57, R8, 0x2, R19 ;  /* 0x0000000208397824 */ /* 0x004fe200078e0213 */
[----:B------:R-:W-:-:S04]  /*15c0*/  DEPBAR.LE SB0, 0x4 ;  /* 0x000081000000791a */ /* 0x000fc80000000000 */
[----:B------:R-:W-:Y:S06]  /*15d0*/  BAR.SYNC.DEFER_BLOCKING 0x0 ;  /* 0x0000000000007b1d */ /* 0x000fec0000010000 */
[----:B------:R-:W-:-:S06]  /*15e0*/  WARPGROUP.ARRIVE ;  /* 0x00000000000079c5 */ /* 0x000fcc0000000000 */
[----:B------:R-:W-:Y:S04]  /*15f0*/  HGMMA.64x64x16.F32.BF16 R24, gdesc[UR12], R24 ;  /* 0x00e000000c1879f0 */ /* 0x000fe80008701818 */
[----:B------:R-:W-:Y:S03]  /*1600*/  HGMMA.64x64x16.F32.BF16 R24, gdesc[UR8], R24, gsb0 ;  /* 0x00e00000081879f0 */ /* 0x000fe60008001818 */
[----:B------:R-:W-:Y:S02]  /*1610*/  WARPGROUP.DEPBAR.LE gsb0, 0x1 ;  /* 0x00008000000079c5 */ /* 0x000fe40000010100 */
[----:B------:R-:W-:Y:S06]  /*1620*/  BAR.SYNC.DEFER_BLOCKING 0x0 ;  /* 0x0000000000007b1d */ /* 0x000fec0000010000 */
[----:B------:R-:W-:Y:S01]  /*1630*/  @!PT LDS RZ, [RZ] ;  /* 0x00000000fffff984 */ /* 0x000fe20000000800 */
[----:B------:R-:W-:Y:S01]  /*1640*/  @!PT LDS RZ, [RZ] ;  /* 0x00000000fffff984 */ /* 0x000fe20000000800 */
[----:B------:R-:W-:Y:S01]  /*1650*/  @!PT LDS RZ, [RZ] ;  /* 0x00000000fffff984 */ /* 0x000fe20000000800 */
[----:B------:R1:W-:Y:S04]  /*1660*/  LDGSTS.E.BYPASS.128 [R57], desc[UR18][R2.64+0xc0], !P0 ;  /* 0x000000c002397fae */ /* 0x0003e8000c101c52 */
[----:B------:R2:W-:Y:S04]  /*1670*/  LDGSTS.E.BYPASS.128 [R59], desc[UR18][R4.64+0xc0], !P0 ;  /* 0x000000c0043b7fae */ /* 0x0005e8000c101c52 */
[----:B------:R-:W0:Y:S04]  /*1680*/  LDGDEPBAR ;  /* 0x00000000000079af */ /* 0x000e280000000000 */
[----:B------:R2:W-:Y:S01]  /*1690*/  LDGSTS.E.BYPASS.128 [R61+0x8000], desc[UR18][R10.64+0xc0], !P0 ;  /* 0x080000c00a3d7fae */ /* 0x0005e2000c101c52 */
[----:B------:R-:W-:-:S03]  /*16a0*/  IADD3 R14, P0, R10, 0x100, RZ ;  /* 0x000001000a0e7810 */ /* 0x000fc60007f1e0ff */
[----:B------:R-:W0:Y:S02]  /*16b0*/  LDGDEPBAR ;  /* 0x00000000000079af */ /* 0x000e240000000000 */
[----:B------:R-:W-:Y:S01]  /*16c0*/  IMAD.X R21, RZ, RZ, R11, P0 ;  /* 0x000000ffff157224 */ /* 0x000fe200000e060b */
[----:B------:R-:W-:-:S05]  /*16d0*/  IADD3 R16, P0, R4, 0x100, RZ ;  /* 0x0000010004107810 */ /* 0x000fca0007f1e0ff */
[----:B------:R-:W-:Y:S01]  /*16e0*/  IMAD.X R19, RZ, RZ, R5, P0 ;  /* 0x000000ffff137224 */ /* 0x000fe200000e0605 */
[----:B-1----:R-:W-:-:S05]  /*16f0*/  IADD3 R2, P0, R2, 0x100, RZ ;  /* 0x0000010002027810 */ /* 0x002fca0007f1e0ff */
[----:B------:R-:W-:Y:S01]  /*1700*/  IMAD.X R3, RZ, RZ, R3, P0 ;  /* 0x000000ffff037224 */ /* 0x000fe200000e0603 */
[----:B------:R-:W-:-:S13]  /*1710*/  ISETP.GE.U32.AND P0, PT, R20, 0xbe0, PT ;  /* 0x00000be01400780c */ /* 0x000fda0003f06070 */
[----:B--2---:R-:W-:Y:S05]  /*1720*/  @!P0 BRA `(.L_x_0) ;  /* 0xfffffff000f88947 */ /* 0x004fea000383ffff */
[----:B------:R-:W-:Y:S02]  /*1730*/  WARPGROUP.DEPBAR.LE gsb0, 0x0 ;  /* 0x00008000000079c5 */ /* 0x000fe40000010000 */
[----:B------:R-:W-:-:S04]  /*1740*/  DEPBAR.LE SB0, 0x0 ;  /* 0x000080000000791a */ /* 0x000fc80000000000 */
[----:B------:R-:W-:Y:S01]  /*1750*/  IMAD.SHL.U32 R2, R17, 0x4, RZ ;  /* 0x0000000411027824 */ /* 0x000fe200078e00ff */
[----:B------:R-:W-:Y:S02]  /*1760*/  LOP3.LUT R13, R13, 0xf, RZ, 0xc0, !PT ;  /* 0x0000000f0d0d7812 */ /* 0x000fe400078ec0ff */
[----:B------:R-:W-:Y:S02]  /*1770*/  LOP3.LUT R18, R18, 0x7, RZ, 0xc0, !PT ;  /* 0x0000000712127812 */ /* 0x000fe400078ec0ff */
[----:B------:R-:W-:Y:S02]  /*1780*/  LOP3.LUT R2, R2, 0x8, RZ, 0xc0, !PT ;  /* 0x0000000802027812 */ /* 0x000fe400078ec0ff */
[----:B------:R-:W-:Y:S02]  /*1790*/  F2FP.BF16.F32.PACK_AB R24, R25, R24 ;  /* 0x000000181918723e */ /* 0x000fe400000010ff */
[----:B------:R-:W-:Y:S01]  /*17a0*/  F2FP.BF16.F32.PACK_AB R25, R27, R26 ;  /* 0x0000001a1b19723e */ /* 0x000fe200000010ff */
[----:B------:R-:W-:Y:S01]  /*17b0*/  IMAD R13, R13, 0x48, R2 ;  /* 0x000000480d0d7824 */ /* 0x000fe200078e0202 */
[----:B------:R-:W-:-:S02]  /*17c0*/  F2FP.BF16.F32.PACK_AB R32, R33, R32 ;  /* 0x000000202120723e */ /* 0x000fc400000010ff */
[----:B------:R-:W-:Y:S01]  /*17d0*/  F2FP.BF16.F32.PACK_AB R26, R29, R28 ;  /* 0x0000001c1d1a723e */ /* 0x000fe200000010ff */
[----:B------:R-:W-:Y:S01]  /*17e0*/  IMAD R13, R18, 0x480, R13 ;  /* 0x00000480120d7824 */ /* 0x000fe200078e020d */
[----:B------:R-:W-:Y:S02]  /*17f0*/  F2FP.BF16.F32.PACK_AB R27, R31, R30 ;  /* 0x0000001e1f1b723e */ /* 0x000fe400000010ff */
[----:B------:R-:W-:Y:S02]  /*1800*/  F2FP.BF16.F32.PACK_AB R33, R35, R34 ;  /* 0x000000222321723e */ /* 0x000fe400000010ff */
[----:B------:R-:W-:Y:S02]  /*1810*/  F2FP.BF16.F32.PACK_AB R40, R41, R40 ;  /* 0x000000282928723e */ /* 0x000fe400000010ff */
[----:B------:R-:W-:Y:S01]  /*1820*/  LEA R5, R13, UR6, 0x1 ;  /* 0x000000060d057c11 */ /* 0x000fe2000f8e08ff */
[----:B------:R-:W-:Y:S01]  /*1830*/  BAR.SYNC.DEFER_BLOCKING 0x0 ;  /* 0x0000000000007b1d */ /* 0x000fe20000010000 */
[----:B------:R-:W-:-:S02]  /*1840*/  F2FP.BF16.F32.PACK_AB R34, R37, R36 ;  /* 0x000000242522723e */ /* 0x000fc400000010ff */
[----:B------:R-:W-:Y:S02]  /*1850*/  F2FP.BF16.F32.PACK_AB R35, R39, R38 ;  /* 0x000000262723723e */ /* 0x000fe400000010ff */
[----:B------:R-:W-:Y:S02]  /*1860*/  F2FP.BF16.F32.PACK_AB R41, R43, R42 ;  /* 0x0000002a2b29723e */ /* 0x000fe400000010ff */
[----:B------:R-:W-:Y:S02]  /*1870*/  F2FP.BF16.F32.PACK_AB R48, R49, R48 ;  /* 0x000000303130723e */ /* 0x000fe400000010ff */
[----:B------:R-:W-:Y:S02]  /*1880*/  F2FP.BF16.F32.PACK_AB R42, R45, R44 ;  /* 0x0000002c2d2a723e */ /* 0x000fe400000010ff */
[----:B------:R-:W-:Y:S02]  /*1890*/  F2FP.BF16.F32.PACK_AB R43, R47, R46 ;  /* 0x0000002e2f2b723e */ /* 0x000fe400000010ff */
[----:B------:R-:W-:-:S02]  /*18a0*/  F2FP.BF16.F32.PACK_AB R49, R51, R50 ;  /* 0x000000323331723e */ /* 0x000fc400000010ff */
[----:B------:R-:W-:Y:S02]  /*18b0*/  F2FP.BF16.F32.PACK_AB R50, R53, R52 ;  /* 0x000000343532723e */ /* 0x000fe400000010ff */
[----:B------:R-:W-:Y:S02]  /*18c0*/  F2FP.BF16.F32.PACK_AB R51, R55, R54 ;  /* 0x000000363733723e */ /* 0x000fe400000010ff */
[----:B------:R-:W-:Y:S02]  /*18d0*/  LOP3.LUT R17, R17, 0x3, RZ, 0xc0, !PT ;  /* 0x0000000311117812 */ /* 0x000fe400078ec0ff */
[----:B------:R-:W-:Y:S02]  /*18e0*/  LOP3.LUT R2, R0, 0x38, RZ, 0xc0, !PT ;  /* 0x0000003800027812 */ /* 0x000fe400078ec0ff */
[----:B------:R-:W-:Y:S01]  /*18f0*/  LOP3.LUT R7, R7, 0x38, R0, 0xf8, !PT ;  /* 0x0000003807077812 */ /* 0x000fe200078ef800 */
[----:B------:R1:W-:Y:S01]  /*1900*/  STSM.16.M88.4 [R5], R24 ;  /* 0x0000001805007844 */ /* 0x0003e20000000200 */
[----:B------:R-:W-:Y:S01]  /*1910*/  IMAD R17, R18, 0x4, R17 ;  /* 0x0000000412117824 */ /* 0x000fe200078e0211 */
[----:B------:R-:W-:-:S02]  /*1920*/  LOP3.LUT R0, R6, 0x20, RZ, 0xfc, !PT ;  /* 0x0000002006007812 */ /* 0x000fc400078efcff */
[----:B------:R-:W-:Y:S01]  /*1930*/  STSM.16.M88.4 [R5+0x20], R32 ;  /* 0x0000202005007844 */ /* 0x000fe20000000200 */
[----:B------:R-:W-:Y:S01]  /*1940*/  IMAD R2, R17, 0x48, R2 ;  /* 0x0000004811027824 */ /* 0x000fe200078e0202 */
[----:B------:R-:W-:Y:S01]  /*1950*/  ISETP.GE.AND P0, PT, R7, 0xc00, PT ;  /* 0x00000c000700780c */ /* 0x000fe20003f06270 */
[C---:B------:R-:W-:Y:S01]  /*1960*/  IMAD R11, R6.reuse, 0xc00, R7 ;  /* 0x00000c00060b7824 */ /* 0x040fe200078e0207 */
[----:B------:R-:W-:Y:S01]  /*1970*/  STSM.16.M88.4 [R5+0x40], R40 ;  /* 0x0000402805007844 */ /* 0x000fe20000000200 */
[----:B------:R-:W-:Y:S02]  /*1980*/  LOP3.LUT R4, R6, 0x40, RZ, 0xfc, !PT ;  /* 0x0000004006047812 */ /* 0x000fe400078efcff */
[----:B------:R-:W-:Y:S01]  /*1990*/  LEA R10, R2, UR6, 0x1 ;  /* 0x00000006020a7c11 */ /* 0x000fe2000f8e08ff */
[----:B------:R2:W-:Y:S01]  /*19a0*/  STSM.16.M88.4 [R5+0x60], R48 ;  /* 0x0000603005007844 */ /* 0x0005e20000000200 */
[----:B------:R-:W2:Y:S08]  /*19b0*/  LDC.64 R2, c[0x0][0x220] ;  /* 0x00008800ff027b82 */ /* 0x000eb00000000a00 */
[----:B------:R-:W-:Y:S01]  /*19c0*/  BAR.SYNC.DEFER_BLOCKING 0x0 ;  /* 0x0000000000007b1d */ /* 0x000fe20000010000 */
[CC--:B------:R-:W-:Y:S01]  /*19d0*/  ISETP.LT.AND P3, PT, R6.reuse, R9.reuse, !P0 ;  /* 0x000000090600720c */ /* 0x0c0fe20004761270 */
[C---:B------:R-:W-:Y:S01]  /*19e0*/  VIADD R7, R11.reuse, 0x18000 ;  /* 0x000180000b077836 */ /* 0x040fe20000000000 */
[----:B------:R-:W-:Y:S01]  /*19f0*/  LOP3.LUT R6, R6, 0x60, RZ, 0xfc, !PT ;  /* 0x0000006006067812 */ /* 0x000fe200078efcff */
[----:B-1----:R-:W-:Y:S01]  /*1a00*/  VIADD R25, R11, 0x30000 ;  /* 0x000300000b197836 */ /* 0x002fe20000000000 */
[----:B------:R-:W-:-:S02]  /*1a10*/  ISETP.LT.AND P2, PT, R0, R9, !P0 ;  /* 0x000000090000720c */ /* 0x000fc40004741270 */
[-C--:B------:R-:W-:Y:S02]  /*1a20*/  ISETP.LT.AND P1, PT, R4, R9.reuse, !P0 ;  /* 0x000000090400720c */ /* 0x080fe40004721270 */
[----:B------:R-:W-:Y:S01]  /*1a30*/  ISETP.LT.AND P0, PT, R6, R9, !P0 ;  /* 0x000000090600720c */ /* 0x000fe20004701270 */
[--C-:B--2---:R-:W-:Y:S01]  /*1a40*/  IMAD.WIDE R4, R11, 0x2, R2.reuse ;  /* 0x000000020b047825 */ /* 0x104fe200078e0202 */
[----:B------:R-:W1:Y:S03]  /*1a50*/  LDS.128 R20, [R10] ;  /* 0x000000000a147984 */ /* 0x000e660000000c00 */
[--C-:B------:R-:W-:Y:S01]  /*1a60*/  IMAD.WIDE R6, R7, 0x2, R2.reuse ;  /* 0x0000000207067825 */ /* 0x100fe200078e0202 */
[----:B------:R-:W2:Y:S03]  /*1a70*/  LDS.128 R16, [R10+0x1200] ;  /* 0x001200000a107984 */ /* 0x000ea60000000c00 */
[----:B------:R-:W-:Y:S01]  /*1a80*/  IMAD.WIDE R8, R25, 0x2, R2 ;  /* 0x0000000219087825 */ /* 0x000fe200078e0202 */
[----:B------:R-:W3:Y:S04]  /*1a90*/  LDS.128 R12, [R10+0x2400] ;  /* 0x002400000a0c7984 */ /* 0x000ee80000000c00 */
[----:B-1----:R1:W-:Y:S04]  /*1aa0*/  @P3 STG.E.128 desc[UR18][R4.64], R20 ;  /* 0x0000001404003986 */ /* 0x0023e8000c101d12 */
[----:B--2---:R1:W-:Y:S04]  /*1ab0*/  @P2 STG.E.128 desc[UR18][R6.64], R16 ;  /* 0x0000001006002986 */ /* 0x0043e8000c101d12 */
[----:B---3--:R1:W-:Y:S01]  /*1ac0*/  @P1 STG.E.128 desc[UR18][R8.64], R12 ;  /* 0x0000000c08001986 */ /* 0x0083e2000c101d12 */
[----:B------:R-:W-:Y:S05]  /*1ad0*/  @!P0 EXIT ;  /* 0x000000000000894d */ /* 0x000fea0003800000 */
[----:B-1----:R-:W1:Y:S01]  /*1ae0*/  LDS.128 R4, [R10+0x3600] ;  /* 0x003600000a047984 */ /* 0x002e620000000c00 */
[----:B------:R-:W-:-:S04]  /*1af0*/  VIADD R11, R11, 0x48000 ;  /* 0x000480000b0b7836 */ /* 0x000fc80000000000 */
[----:B------:R-:W-:-:S05]  /*1b00*/  IMAD.WIDE R2, R11, 0x2, R2 ;  /* 0x000000020b027825 */ /* 0x000fca00078e0202 */
[----:B-1----:R-:W-:Y:S01]  /*1b10*/  STG.E.128 desc[UR18][R2.64], R4 ;  /* 0x0000000402007986 */ /* 0x002fe2000c101d12 */
[----:B------:R-:W-:Y:S05]  /*1b20*/  EXIT ;  /* 0x000000000000794d */ /* 0x000fea0003800000 */
.L_x_1:
[----:B------:R-:W-:-:S00]  /*1b30*/  BRA `(.L_x_1) ;  /* 0xfffffffc00fc7947 */ /* 0x000fc0000383ffff */
[----:B------:R-:W-:-:S00]  /*1b40*/  NOP ;  /* 0x0000000000007918 */ /* 0x000fc00000000000 */
        /* <DEDUP_REMOVED lines=11> */
.L_x_2:


//--------------------- .nv.shared.triton_mm      --------------------------
	.section	.nv.shared.triton_mm,"aw",@nobits
	.sectionflags	@""
	.align	16
	.zero		1024


//--------------------- .nv.constant0.triton_mm   --------------------------
	.section	.nv.constant0.triton_mm,"a",@progbits
	.sectionflags	@""
	.align	4
.nv.constant0.triton_mm:
	.zero		556
